	.headerflags	@"EF_CUDA_TEXMODE_UNIFIED EF_CUDA_64BIT_ADDRESS EF_CUDA_SM86 EF_CUDA_VIRTUAL_SM(EF_CUDA_SM86)"
	.elftype	@"ET_EXEC"


//--------------------- .nv.info                  --------------------------
	.section	.nv.info,"",@"SHT_CUDA_INFO"
	.align	4


	//----- nvinfo : EIATTR_REGCOUNT
	.align		4
        /*0000*/ 	.byte	0x04, 0x2f
        /*0002*/ 	.short	(.L_1 - .L_0)
	.align		4
.L_0:
        /*0004*/ 	.word	index@(triton_per_fused__to_copy_add_mean_pow_2)
        /*0008*/ 	.word	0x00000028


	//----- nvinfo : EIATTR_MIN_STACK_SIZE
	.align		4
.L_1:
        /*000c*/ 	.byte	0x04, 0x12
        /*000e*/ 	.short	(.L_3 - .L_2)
	.align		4
.L_2:
        /*0010*/ 	.word	index@(triton_per_fused__to_copy_add_mean_pow_2)
        /*0014*/ 	.word	0x00000000


	//----- nvinfo : EIATTR_FRAME_SIZE
	.align		4
.L_3:
        /*0018*/ 	.byte	0x04, 0x11
        /*001a*/ 	.short	(.L_5 - .L_4)
	.align		4
.L_4:
        /*001c*/ 	.word	index@(triton_per_fused__to_copy_add_mean_pow_2)
        /*0020*/ 	.word	0x00000000


	//----- nvinfo : EIATTR_MIN_STACK_SIZE
	.align		4
.L_5:
        /*0024*/ 	.byte	0x04, 0x12
        /*0026*/ 	.short	(.L_7 - .L_6)
	.align		4
.L_6:
        /*0028*/ 	.word	index@(triton_per_fused__to_copy_add_mean_pow_2)
        /*002c*/ 	.word	0x00000000
.L_7:


//--------------------- .nv.info.triton_per_fused__to_copy_add_mean_pow_2 --------------------------
	.section	.nv.info.triton_per_fused__to_copy_add_mean_pow_2,"",@"SHT_CUDA_INFO"
	.sectionflags	@""
	.align	4


	//----- nvinfo : EIATTR_CUDA_API_VERSION
	.align		4
        /*0000*/ 	.byte	0x04, 0x37
        /*0002*/ 	.short	(.L_9 - .L_8)
.L_8:
        /*0004*/ 	.word	0x0000007c


	//----- nvinfo : EIATTR_SW2861232_WAR
	.align		4
.L_9:
        /*0008*/ 	.byte	0x01, 0x35
	.zero		2


	//----- nvinfo : EIATTR_PARAM_CBANK
	.align		4
        /*000c*/ 	.byte	0x04, 0x0a
        /*000e*/ 	.short	(.L_11 - .L_10)
	.align		4
.L_10:
        /*0010*/ 	.word	index@(.nv.constant0.triton_per_fused__to_copy_add_mean_pow_2)
        /*0014*/ 	.short	0x0160
        /*0016*/ 	.short	0x0048


	//----- nvinfo : EIATTR_CBANK_PARAM_SIZE
	.align		4
.L_11:
        /*0018*/ 	.byte	0x03, 0x19
        /*001a*/ 	.short	0x0048


	//----- nvinfo : EIATTR_KPARAM_INFO
	.align		4
        /*001c*/ 	.byte	0x04, 0x17
        /*001e*/ 	.short	(.L_13 - .L_12)
.L_12:
        /*0020*/ 	.word	0x00000000
        /*0024*/ 	.short	0x0009
        /*0026*/ 	.short	0x0040
        /*0028*/ 	.byte	0x00, 0xf4, 0x21, 0x00


	//----- nvinfo : EIATTR_KPARAM_INFO
	.align		4
.L_13:
        /*002c*/ 	.byte	0x04, 0x17
        /*002e*/ 	.short	(.L_15 - .L_14)
.L_14:
        /*0030*/ 	.word	0x00000000
        /*0034*/ 	.short	0x0008
        /*0036*/ 	.short	0x003c
        /*0038*/ 	.byte	0x00, 0xf0, 0x11, 0x00


	//----- nvinfo : EIATTR_KPARAM_INFO
	.align		4
.L_15:
        /*003c*/ 	.byte	0x04, 0x17
        /*003e*/ 	.short	(.L_17 - .L_16)
.L_16:
        /*0040*/ 	.word	0x00000000
        /*0044*/ 	.short	0x0007
        /*0046*/ 	.short	0x0038
        /*0048*/ 	.byte	0x00, 0xf0, 0x11, 0x00


	//----- nvinfo : EIATTR_KPARAM_INFO
	.align		4
.L_17:
        /*004c*/ 	.byte	0x04, 0x17
        /*004e*/ 	.short	(.L_19 - .L_18)
.L_18:
        /*0050*/ 	.word	0x00000000
        /*0054*/ 	.short	0x0006
        /*0056*/ 	.short	0x0030
        /*0058*/ 	.byte	0x00, 0xf4, 0x21, 0x00


	//----- nvinfo : EIATTR_KPARAM_INFO
	.align		4
.L_19:
        /*005c*/ 	.byte	0x04, 0x17
        /*005e*/ 	.short	(.L_21 - .L_20)
.L_20:
        /*0060*/ 	.word	0x00000000
        /*0064*/ 	.short	0x0005
        /*0066*/ 	.short	0x0028
        /*0068*/ 	.byte	0x00, 0xf4, 0x21, 0x00


	//----- nvinfo : EIATTR_KPARAM_INFO
	.align		4
.L_21:
        /*006c*/ 	.byte	0x04, 0x17
        /*006e*/ 	.short	(.L_23 - .L_22)
.L_22:
        /*0070*/ 	.word	0x00000000
        /*0074*/ 	.short	0x0004
        /*0076*/ 	.short	0x0020
        /*0078*/ 	.byte	0x00, 0xf4, 0x21, 0x00


	//----- nvinfo : EIATTR_KPARAM_INFO
	.align		4
.L_23:
        /*007c*/ 	.byte	0x04, 0x17
        /*007e*/ 	.short	(.L_25 - .L_24)
.L_24:
        /*0080*/ 	.word	0x00000000
        /*0084*/ 	.short	0x0003
        /*0086*/ 	.short	0x0018
        /*0088*/ 	.byte	0x00, 0xf4, 0x21, 0x00


	//----- nvinfo : EIATTR_KPARAM_INFO
	.align		4
.L_25:
        /*008c*/ 	.byte	0x04, 0x17
        /*008e*/ 	.short	(.L_27 - .L_26)
.L_26:
        /*0090*/ 	.word	0x00000000
        /*0094*/ 	.short	0x0002
        /*0096*/ 	.short	0x0010
        /*0098*/ 	.byte	0x00, 0xf4, 0x21, 0x00


	//----- nvinfo : EIATTR_KPARAM_INFO
	.align		4
.L_27:
        /*009c*/ 	.byte	0x04, 0x17
        /*009e*/ 	.short	(.L_29 - .L_28)
.L_28:
        /*00a0*/ 	.word	0x00000000
        /*00a4*/ 	.short	0x0001
        /*00a6*/ 	.short	0x0008
        /*00a8*/ 	.byte	0x00, 0xf4, 0x21, 0x00


	//----- nvinfo : EIATTR_KPARAM_INFO
	.align		4
.L_29:
        /*00ac*/ 	.byte	0x04, 0x17
        /*00ae*/ 	.short	(.L_31 - .L_30)
.L_30:
        /*00b0*/ 	.word	0x00000000
        /*00b4*/ 	.short	0x0000
        /*00b6*/ 	.short	0x0000
        /*00b8*/ 	.byte	0x00, 0xf4, 0x21, 0x00


	//----- nvinfo : EIATTR_MAXREG_COUNT
	.align		4
.L_31:
        /*00bc*/ 	.byte	0x03, 0x1b
        /*00be*/ 	.short	0x00ff


	//----- nvinfo : EIATTR_COOP_GROUP_MASK_REGIDS
	.align		4
        /*00c0*/ 	.byte	0x04, 0x29
        /*00c2*/ 	.short	(.L_33 - .L_32)


	//   ....[0]....
.L_32:
        /*00c4*/ 	.word	0xffffffff


	//   ....[1]....
        /*00c8*/ 	.word	0xffffffff


	//   ....[2]....
        /*00cc*/ 	.word	0xffffffff


	//   ....[3]....
        /*00d0*/ 	.word	0xffffffff


	//   ....[4]....
        /*00d4*/ 	.word	0xffffffff


	//   ....[5]....
        /*00d8*/ 	.word	0xffffffff


	//   ....[6]....
        /*00dc*/ 	.word	0xffffffff


	//   ....[7]....
        /*00e0*/ 	.word	0xffffffff


	//----- nvinfo : EIATTR_COOP_GROUP_INSTR_OFFSETS
	.align		4
.L_33:
        /*00e4*/ 	.byte	0x04, 0x28
        /*00e6*/ 	.short	(.L_35 - .L_34)


	//   ....[0]....
.L_34:
        /*00e8*/ 	.word	0x00000e00


	//   ....[1]....
        /*00ec*/ 	.word	0x00000e10


	//   ....[2]....
        /*00f0*/ 	.word	0x00000e40


	//   ....[3]....
        /*00f4*/ 	.word	0x00000e50


	//   ....[4]....
        /*00f8*/ 	.word	0x00000e80


	//   ....[5]....
        /*00fc*/ 	.word	0x00000e90


	//   ....[6]....
        /*0100*/ 	.word	0x00000ed0


	//   ....[7]....
        /*0104*/ 	.word	0x00000ee0


	//----- nvinfo : EIATTR_EXIT_INSTR_OFFSETS
	.align		4
.L_35:
        /*0108*/ 	.byte	0x04, 0x1c
        /*010a*/ 	.short	(.L_37 - .L_36)


	//   ....[0]....
.L_36:
        /*010c*/ 	.word	0x00001050


	//   ....[1]....
        /*0110*/ 	.word	0x000010b0


	//----- nvinfo : EIATTR_REQNTID
	.align		4
.L_37:
        /*0114*/ 	.byte	0x04, 0x10
        /*0116*/ 	.short	(.L_39 - .L_38)
.L_38:
        /*0118*/ 	.word	0x00000100
        /*011c*/ 	.word	0x00000001
        /*0120*/ 	.word	0x00000001
.L_39:


//--------------------- .nv.callgraph             --------------------------
	.section	.nv.callgraph,"",@"SHT_CUDA_CALLGRAPH"
	.align	4
	.sectionentsize	8
	.align		4
        /*0000*/ 	.word	0x00000000
	.align		4
        /*0004*/ 	.word	0xffffffff
	.align		4
        /*0008*/ 	.word	0x00000000
	.align		4
        /*000c*/ 	.word	0xfffffffe
	.align		4
        /*0010*/ 	.word	0x00000000
	.align		4
        /*0014*/ 	.word	0xfffffffd
	.align		4
        /*0018*/ 	.word	0x00000000
	.align		4
        /*001c*/ 	.word	0xfffffffc


//--------------------- .nv.rel.action            --------------------------
	.section	.nv.rel.action,"",@"SHT_CUDA_RELOCINFO"
	.align	8
	.sectionentsize	8
        /*0000*/ 	.byte	0x73, 0x00, 0x00, 0x00, 0x00, 0x00, 0x00, 0x00, 0x00, 0x00, 0x00, 0x11, 0x25, 0x00, 0x05, 0x36


//--------------------- .nv.constant0.triton_per_fused__to_copy_add_mean_pow_2 --------------------------
	.section	.nv.constant0.triton_per_fused__to_copy_add_mean_pow_2,"a",@progbits
	.sectionflags	@""
	.align	4
.nv.constant0.triton_per_fused__to_copy_add_mean_pow_2:
	.zero		424


//--------------------- .text.triton_per_fused__to_copy_add_mean_pow_2 --------------------------
	.section	.text.triton_per_fused__to_copy_add_mean_pow_2,"ax",@progbits
	.sectionflags	@"SHF_BARRIERS=1"
	.sectioninfo	@"SHI_REGISTERS=40"
	.align	128
        .global         triton_per_fused__to_copy_add_mean_pow_2
        .type           triton_per_fused__to_copy_add_mean_pow_2,@function
        .size           triton_per_fused__to_copy_add_mean_pow_2,(.L_x_1 - triton_per_fused__to_copy_add_mean_pow_2)
        .other          triton_per_fused__to_copy_add_mean_pow_2,@"STO_CUDA_ENTRY STV_DEFAULT"
triton_per_fused__to_copy_add_mean_pow_2:
.text.triton_per_fused__to_copy_add_mean_pow_2:
[----:B------:R-:W-:Y:S02]  /*0000*/  IMAD.MOV.U32 R1, RZ, RZ, c[0x0][0x28] ;  /* 0x00000a00ff017624 */ /* 0x000fe400078e00ff */
[----:B------:R-:W0:Y:S01]  /*0010*/  S2R R0, SR_TID.X ;  /* 0x0000000000007919 */ /* 0x000e220000002100 */
[----:B------:R-:W-:Y:S01]  /*0020*/  MOV R17, 0x2 ;  /* 0x0000000200117802 */ /* 0x000fe20000000f00 */
[----:B------:R-:W-:Y:S02]  /*0030*/  ULDC.64 UR4, c[0x0][0x118] ;  /* 0x0000460000047ab9 */ /* 0x000fe40000000a00 */
[----:B------:R-:W1:Y:S01]  /*0040*/  S2R R3, SR_CTAID.X ;  /* 0x0000000000037919 */ /* 0x000e620000002500 */
[----:B0-----:R-:W-:Y:S01]  /*0050*/  SHF.R.U32.HI R6, RZ, 0x4, R0 ;  /* 0x00000004ff067819 */ /* 0x001fe20000011600 */
[----:B-1----:R-:W-:-:S03]  /*0060*/  IMAD.SHL.U32 R3, R3, 0x20, RZ ;  /* 0x0000002003037824 */ /* 0x002fc600078e00ff */
[----:B------:R-:W-:-:S04]  /*0070*/  SGXT.U32 R6, R6, 0x4 ;  /* 0x000000040606781a */ /* 0x000fc80000000000 */
[----:B------:R-:W-:-:S04]  /*0080*/  LOP3.LUT R7, R6, R3, RZ, 0xfc, !PT ;  /* 0x0000000306077212 */ /* 0x000fc800078efcff */
[C---:B------:R-:W-:Y:S01]  /*0090*/  ISETP.GE.AND P1, PT, R7.reuse, 0x18180, PT ;  /* 0x000181800700780c */ /* 0x040fe20003f26270 */
[----:B------:R-:W-:-:S05]  /*00a0*/  IMAD.HI R2, R7, 0x2aaaaaab, RZ ;  /* 0x2aaaaaab07027827 */ /* 0x000fca00078e02ff */
[----:B------:R-:W-:-:S04]  /*00b0*/  SHF.R.U32.HI R5, RZ, 0x1f, R2 ;  /* 0x0000001fff057819 */ /* 0x000fc80000011602 */
[----:B------:R-:W-:Y:S02]  /*00c0*/  LEA.HI.SX32 R14, R2, R5, 0x1e ;  /* 0x00000005020e7211 */ /* 0x000fe400078ff2ff */
[----:B------:R-:W-:-:S03]  /*00d0*/  PRMT R5, RZ, 0x7610, R5 ;  /* 0x00007610ff057816 */ /* 0x000fc60000000005 */
[----:B------:R-:W-:-:S05]  /*00e0*/  IMAD.WIDE R8, R14, R17, c[0x0][0x168] ;  /* 0x00005a000e087625 */ /* 0x000fca00078e0211 */
[----:B------:R0:W2:Y:S01]  /*00f0*/  @!P1 LDG.E.EL.U16 R5, [R8.64] ;  /* 0x0000000408059981 */ /* 0x0000a2000c2e1500 */
[----:B------:R-:W-:Y:S01]  /*0100*/  PRMT R19, RZ, 0x7610, R19 ;  /* 0x00007610ff137816 */ /* 0x000fe20000000013 */
[----:B------:R-:W-:-:S04]  /*0110*/  IMAD.WIDE R10, R14, R17, c[0x0][0x170] ;  /* 0x00005c000e0a7625 */ /* 0x000fc800078e0211 */
[----:B------:R-:W-:Y:S01]  /*0120*/  IMAD.SHL.U32 R4, R0, 0x8, RZ ;  /* 0x0000000800047824 */ /* 0x000fe200078e00ff */
[----:B------:R1:W3:Y:S01]  /*0130*/  @!P1 LDG.E.EL.U16 R19, [R10.64] ;  /* 0x000000040a139981 */ /* 0x0002e2000c2e1500 */
[----:B------:R-:W-:Y:S01]  /*0140*/  SHF.L.U32 R13, R7, 0x7, RZ ;  /* 0x00000007070d7819 */ /* 0x000fe200000006ff */
[----:B------:R-:W-:Y:S01]  /*0150*/  IMAD R7, R14, -0x18, R7 ;  /* 0xffffffe80e077824 */ /* 0x000fe200078e0207 */
[----:B------:R-:W-:Y:S01]  /*0160*/  CS2R R24, SRZ ;  /* 0x0000000000187805 */ /* 0x000fe2000001ff00 */
[----:B------:R-:W-:Y:S01]  /*0170*/  LOP3.LUT R4, R4, 0x78, RZ, 0xc0, !PT ;  /* 0x0000007804047812 */ /* 0x000fe200078ec0ff */
[----:B------:R-:W-:Y:S01]  /*0180*/  IMAD.MOV.U32 R18, RZ, RZ, 0x4 ;  /* 0x00000004ff127424 */ /* 0x000fe200078e00ff */
[----:B------:R-:W-:Y:S01]  /*0190*/  CS2R R26, SRZ ;  /* 0x00000000001a7805 */ /* 0x000fe2000001ff00 */
[----:B------:R-:W-:Y:S01]  /*01a0*/  CS2R R28, SRZ ;  /* 0x00000000001c7805 */ /* 0x000fe2000001ff00 */
[----:B------:R-:W-:Y:S01]  /*01b0*/  LOP3.LUT R2, R13, R4, RZ, 0xfc, !PT ;  /* 0x000000040d027212 */ /* 0x000fe200078efcff */
[----:B------:R-:W-:Y:S01]  /*01c0*/  IMAD R36, R7, 0x80, R4 ;  /* 0x0000008007247824 */ /* 0x000fe200078e0204 */
[----:B------:R-:W-:Y:S01]  /*01d0*/  LOP3.LUT R35, R6, 0x10, R3, 0xfe, !PT ;  /* 0x0000001006237812 */ /* 0x000fe200078efe03 */
[----:B------:R-:W-:Y:S01]  /*01e0*/  CS2R R20, SRZ ;  /* 0x0000000000147805 */ /* 0x000fe2000001ff00 */
[----:B------:R-:W-:Y:S01]  /*01f0*/  CS2R R22, SRZ ;  /* 0x0000000000167805 */ /* 0x000fe2000001ff00 */
[C---:B------:R-:W-:Y:S01]  /*0200*/  IMAD.WIDE R32, R2.reuse, R18, c[0x0][0x160] ;  /* 0x0000580002207625 */ /* 0x040fe200078e0212 */
[----:B------:R-:W-:Y:S01]  /*0210*/  SHF.R.S32.HI R13, RZ, 0x1f, R13 ;  /* 0x0000001fff0d7819 */ /* 0x000fe2000001140d */
[----:B0-----:R-:W-:Y:S01]  /*0220*/  CS2R R8, SRZ ;  /* 0x0000000000087805 */ /* 0x001fe2000001ff00 */
[----:B------:R-:W-:Y:S01]  /*0230*/  LEA R12, P0, R2, c[0x0][0x160], 0x2 ;  /* 0x00005800020c7a11 */ /* 0x000fe200078010ff */
[CC--:B------:R-:W-:Y:S01]  /*0240*/  IMAD.WIDE R14, R36.reuse, R17.reuse, c[0x0][0x178] ;  /* 0x00005e00240e7625 */ /* 0x0c0fe200078e0211 */
[----:B-1----:R-:W-:Y:S01]  /*0250*/  CS2R R10, SRZ ;  /* 0x00000000000a7805 */ /* 0x002fe2000001ff00 */
[----:B------:R0:W4:Y:S01]  /*0260*/  @!P1 LDG.E.128 R24, [R32.64] ;  /* 0x0000000420189981 */ /* 0x000122000c1e1d00 */
[----:B------:R-:W-:Y:S01]  /*0270*/  CS2R R30, SRZ ;  /* 0x00000000001e7805 */ /* 0x000fe2000001ff00 */
[----:B------:R-:W-:Y:S01]  /*0280*/  IMAD.WIDE R36, R36, R17, c[0x0][0x180] ;  /* 0x0000600024247625 */ /* 0x000fe200078e0211 */
[----:B------:R-:W-:Y:S01]  /*0290*/  LEA.HI.X R13, R2, c[0x0][0x164], R13, 0x2, P0 ;  /* 0x00005900020d7a11 */ /* 0x000fe200000f140d */
[----:B------:R2:W5:Y:S02]  /*02a0*/  @!P1 LDG.E.EL.128 R20, [R14.64] ;  /* 0x000000040e149981 */ /* 0x000564000c2e1d00 */
[----:B------:R-:W-:-:S02]  /*02b0*/  IMAD.HI R16, R35, 0x2aaaaaab, RZ ;  /* 0x2aaaaaab23107827 */ /* 0x000fc400078e02ff */
[----:B------:R-:W4:Y:S01]  /*02c0*/  @!P1 LDG.E.EL.128 R8, [R36.64] ;  /* 0x0000000424089981 */ /* 0x000f22000c2e1d00 */
[----:B------:R-:W-:Y:S02]  /*02d0*/  ISETP.GE.AND P2, PT, R35, 0x18180, PT ;  /* 0x000181802300780c */ /* 0x000fe40003f46270 */
[----:B------:R-:W-:Y:S01]  /*02e0*/  SHF.R.U32.HI R7, RZ, 0x1f, R16 ;  /* 0x0000001fff077819 */ /* 0x000fe20000011610 */
[----:B------:R1:W4:Y:S03]  /*02f0*/  @!P1 LDG.E.128 R28, [R12.64+0x10] ;  /* 0x000010040c1c9981 */ /* 0x000326000c1e1d00 */
[----:B------:R-:W-:Y:S02]  /*0300*/  LEA.HI.SX32 R16, R16, R7, 0x1e ;  /* 0x0000000710107211 */ /* 0x000fe400078ff2ff */
[----:B0-----:R-:W-:Y:S02]  /*0310*/  PRMT R33, RZ, 0x7610, R33 ;  /* 0x00007610ff217816 */ /* 0x001fe40000000021 */
[----:B------:R-:W-:Y:S01]  /*0320*/  PRMT R34, RZ, 0x7610, R34 ;  /* 0x00007610ff227816 */ /* 0x000fe20000000022 */
[----:B------:R-:W-:-:S04]  /*0330*/  IMAD.WIDE R6, R16, R17, c[0x0][0x168] ;  /* 0x00005a0010067625 */ /* 0x000fc800078e0211 */
[----:B-1----:R-:W-:Y:S01]  /*0340*/  IMAD.WIDE R12, R16, R17, c[0x0][0x170] ;  /* 0x00005c00100c7625 */ /* 0x002fe200078e0211 */
[----:B------:R0:W5:Y:S04]  /*0350*/  @!P2 LDG.E.EL.U16 R34, [R6.64] ;  /* 0x000000040622a981 */ /* 0x000168000c2e1500 */
[----:B------:R1:W5:Y:S01]  /*0360*/  @!P2 LDG.E.EL.U16 R33, [R12.64] ;  /* 0x000000040c21a981 */ /* 0x000362000c2e1500 */
[----:B--2---:R-:W-:-:S05]  /*0370*/  IMAD.U32 R14, R5, 0x10000, RZ ;  /* 0x00010000050e7824 */ /* 0x004fca00078e00ff */
[----:B------:R-:W-:-:S04]  /*0380*/  FSETP.GE.AND P0, PT, R14, RZ, PT ;  /* 0x000000ff0e00720b */ /* 0x000fc80003f06000 */
[----:B------:R-:W-:Y:S01]  /*0390*/  SEL R5, R5, RZ, !P0 ;  /* 0x000000ff05057207 */ /* 0x000fe20004000000 */
[----:B---3--:R-:W-:-:S03]  /*03a0*/  IMAD.U32 R14, R19, 0x10000, RZ ;  /* 0x00010000130e7824 */ /* 0x008fc600078e00ff */
[----:B------:R-:W-:Y:S02]  /*03b0*/  SHF.L.U32 R5, R5, 0x10, RZ ;  /* 0x0000001005057819 */ /* 0x000fe400000006ff */
[----:B------:R-:W-:-:S03]  /*03c0*/  FSETP.GTU.AND P3, PT, R14, RZ, PT ;  /* 0x000000ff0e00720b */ /* 0x000fc60003f6c000 */
[----:B------:R-:W-:Y:S01]  /*03d0*/  FADD R5, RZ, -R5 ;  /* 0x80000005ff057221 */ /* 0x000fe20000000000 */
[----:B------:R-:W-:-:S04]  /*03e0*/  SEL R19, R19, RZ, P3 ;  /* 0x000000ff13137207 */ /* 0x000fc80001800000 */
[----:B------:R-:W-:Y:S01]  /*03f0*/  FSETP.NAN.AND P0, PT, R5, R5, PT ;  /* 0x000000050500720b */ /* 0x000fe20003f08000 */
[----:B0-----:R-:W-:-:S05]  /*0400*/  IMAD.U32 R6, R19, 0x10000, RZ ;  /* 0x0001000013067824 */ /* 0x001fca00078e00ff */
[----:B------:R-:W-:-:S07]  /*0410*/  FSETP.GT.AND P3, PT, R5, R6, PT ;  /* 0x000000060500720b */ /* 0x000fce0003f64000 */
[----:B------:R-:W-:-:S05]  /*0420*/  @!P0 FSEL R5, R5, R6, P3 ;  /* 0x0000000605058208 */ /* 0x000fca0001800000 */
[----:B------:R-:W-:-:S05]  /*0430*/  FMUL R32, R5, 0.0078740157186985015869 ;  /* 0x3c01020405207820 */ /* 0x000fca0000400000 */
[C---:B------:R-:W-:Y:S02]  /*0440*/  FSETP.GT.AND P0, PT, R32.reuse, 9.9999997473787516356e-06, PT ;  /* 0x3727c5ac2000780b */ /* 0x040fe40003f04000 */
[----:B------:R-:W-:Y:S02]  /*0450*/  FSETP.NAN.AND P3, PT, R32, R32, PT ;  /* 0x000000202000720b */ /* 0x000fe40003f68000 */
[----:B----4-:R-:W-:Y:S01]  /*0460*/  I2FP.F32.S32 R5, R26 ;  /* 0x0000001a00057245 */ /* 0x010fe20000201400 */
[----:B-----5:R-:W-:Y:S01]  /*0470*/  IMAD.U32 R6, R22, 0x10000, RZ ;  /* 0x0001000016067824 */ /* 0x020fe200078e00ff */
[C---:B-1----:R-:W-:Y:S02]  /*0480*/  PRMT R12, R21.reuse, 0x7632, R12 ;  /* 0x00007632150c7816 */ /* 0x042fe4000000000c */
[----:B------:R-:W-:-:S05]  /*0490*/  SHF.L.U32 R21, R21, 0x10, RZ ;  /* 0x0000001015157819 */ /* 0x000fca00000006ff */
[----:B------:R-:W-:Y:S02]  /*04a0*/  @!P0 FSEL R32, R32, 9.9999997473787516356e-06, P3 ;  /* 0x3727c5ac20208808 */ /* 0x000fe40001800000 */
[----:B------:R-:W-:Y:S01]  /*04b0*/  PRMT R15, R22, 0x7632, R15 ;  /* 0x00007632160f7816 */ /* 0x000fe2000000000f */
[C---:B------:R-:W-:Y:S01]  /*04c0*/  IMAD.U32 R22, R9.reuse, 0x10000, RZ ;  /* 0x0001000009167824 */ /* 0x040fe200078e00ff */
[----:B------:R-:W-:Y:S01]  /*04d0*/  I2FP.F32.S32 R27, R27 ;  /* 0x0000001b001b7245 */ /* 0x000fe20000201400 */
[----:B------:R-:W-:Y:S01]  /*04e0*/  FMUL R5, R32, R5 ;  /* 0x0000000520057220 */ /* 0x000fe20000400000 */
[----:B------:R-:W-:Y:S02]  /*04f0*/  PRMT R14, R9, 0x7632, R14 ;  /* 0x00007632090e7816 */ /* 0x000fe4000000000e */
[----:B------:R-:W-:Y:S01]  /*0500*/  I2FP.F32.S32 R7, R28 ;  /* 0x0000001c00077245 */ /* 0x000fe20000201400 */
[----:B------:R-:W-:Y:S01]  /*0510*/  FFMA R22, R21, R5, R22 ;  /* 0x0000000515167223 */ /* 0x000fe20000000016 */
[----:B------:R-:W-:Y:S01]  /*0520*/  I2FP.F32.S32 R29, R29 ;  /* 0x0000001d001d7245 */ /* 0x000fe20000201400 */
[----:B------:R-:W-:Y:S01]  /*0530*/  IMAD R5, R16, -0x18, R35 ;  /* 0xffffffe810057824 */ /* 0x000fe200078e0223 */
[----:B------:R-:W-:Y:S01]  /*0540*/  PRMT R19, R10, 0x7632, R19 ;  /* 0x000076320a137816 */ /* 0x000fe20000000013 */
[----:B------:R-:W-:Y:S01]  /*0550*/  IMAD.U32 R9, R12, 0x10000, RZ ;  /* 0x000100000c097824 */ /* 0x000fe200078e00ff */
[----:B------:R-:W-:Y:S01]  /*0560*/  SHF.L.U32 R14, R14, 0x10, RZ ;  /* 0x000000100e0e7819 */ /* 0x000fe200000006ff */
[----:B------:R-:W-:Y:S01]  /*0570*/  FMUL R27, R32, R27 ;  /* 0x0000001b201b7220 */ /* 0x000fe20000400000 */
[----:B------:R-:W-:Y:S01]  /*0580*/  SHF.L.U32 R13, R10, 0x10, RZ ;  /* 0x000000100a0d7819 */ /* 0x000fe200000006ff */
[----:B------:R-:W-:Y:S01]  /*0590*/  IMAD.SHL.U32 R35, R35, 0x80, RZ ;  /* 0x0000008023237824 */ /* 0x000fe200078e00ff */
[C---:B------:R-:W-:Y:S01]  /*05a0*/  FMUL R7, R32.reuse, R7 ;  /* 0x0000000720077220 */ /* 0x040fe20000400000 */
[----:B------:R-:W-:Y:S01]  /*05b0*/  IMAD.U32 R10, R15, 0x10000, RZ ;  /* 0x000100000f0a7824 */ /* 0x000fe200078e00ff */
[----:B------:R-:W-:Y:S01]  /*05c0*/  FMUL R29, R32, R29 ;  /* 0x0000001d201d7220 */ /* 0x000fe20000400000 */
[----:B------:R-:W-:Y:S01]  /*05d0*/  IMAD.U32 R19, R19, 0x10000, RZ ;  /* 0x0001000013137824 */ /* 0x000fe200078e00ff */
[----:B------:R-:W-:Y:S01]  /*05e0*/  FFMA R9, R9, R27, R14 ;  /* 0x0000001b09097223 */ /* 0x000fe2000000000e */
[----:B------:R-:W-:Y:S01]  /*05f0*/  FFMA R27, R6, R7, R13 ;  /* 0x00000007061b7223 */ /* 0x000fe2000000000d */
[----:B------:R-:W-:-:S02]  /*0600*/  LOP3.LUT R21, R35, R4, RZ, 0xfc, !PT ;  /* 0x0000000423157212 */ /* 0x000fc400078efcff */
[----:B------:R-:W-:Y:S02]  /*0610*/  I2FP.F32.S32 R31, R31 ;  /* 0x0000001f001f7245 */ /* 0x000fe40000201400 */
[----:B------:R-:W-:Y:S02]  /*0620*/  PRMT R6, R23, 0x7632, R6 ;  /* 0x0000763217067816 */ /* 0x000fe40000000006 */
[----:B------:R-:W-:Y:S01]  /*0630*/  PRMT R7, R11, 0x7632, R7 ;  /* 0x000076320b077816 */ /* 0x000fe20000000007 */
[----:B------:R-:W-:Y:S01]  /*0640*/  FFMA R10, R10, R29, R19 ;  /* 0x0000001d0a0a7223 */ /* 0x000fe20000000013 */
[----:B------:R-:W-:Y:S01]  /*0650*/  CS2R R12, SRZ ;  /* 0x00000000000c7805 */ /* 0x000fe2000001ff00 */
[----:B------:R-:W-:Y:S01]  /*0660*/  CS2R R14, SRZ ;  /* 0x00000000000e7805 */ /* 0x000fe2000001ff00 */
[----:B------:R-:W-:Y:S01]  /*0670*/  IMAD.U32 R29, R33, 0x10000, RZ ;  /* 0x00010000211d7824 */ /* 0x000fe200078e00ff */
[----:B------:R-:W-:Y:S01]  /*0680*/  SHF.L.U32 R6, R6, 0x10, RZ ;  /* 0x0000001006067819 */ /* 0x000fe200000006ff */
[----:B------:R-:W-:Y:S01]  /*0690*/  IMAD.WIDE R18, R21, R18, c[0x0][0x160] ;  /* 0x0000580015127625 */ /* 0x000fe200078e0212 */
[----:B------:R-:W-:Y:S01]  /*06a0*/  FMUL R26, R32, R31 ;  /* 0x0000001f201a7220 */ /* 0x000fe20000400000 */
[----:B------:R-:W-:-:S02]  /*06b0*/  SHF.L.U32 R16, R34, 0x10, RZ ;  /* 0x0000001022107819 */ /* 0x000fc400000006ff */
[----:B------:R-:W-:Y:S02]  /*06c0*/  IMAD R28, R5, 0x80, R4 ;  /* 0x00000080051c7824 */ /* 0x000fe400078e0204 */
[----:B------:R-:W-:Y:S01]  /*06d0*/  IMAD.U32 R7, R7, 0x10000, RZ ;  /* 0x0001000007077824 */ /* 0x000fe200078e00ff */
[----:B------:R-:W-:Y:S01]  /*06e0*/  FSETP.GTU.AND P0, PT, R29, RZ, PT ;  /* 0x000000ff1d00720b */ /* 0x000fe20003f0c000 */
[-C--:B------:R-:W-:Y:S01]  /*06f0*/  IMAD.WIDE R36, R28, R17.reuse, c[0x0][0x178] ;  /* 0x00005e001c247625 */ /* 0x080fe200078e0211 */
[----:B------:R0:W2:Y:S01]  /*0700*/  @!P2 LDG.E.128 R12, [R18.64] ;  /* 0x00000004120ca981 */ /* 0x0000a2000c1e1d00 */
[----:B------:R-:W-:Y:S01]  /*0710*/  FFMA R26, R6, R26, R7 ;  /* 0x0000001a061a7223 */ /* 0x000fe20000000007 */
[----:B------:R-:W-:Y:S01]  /*0720*/  FSETP.GE.AND P3, PT, R16, RZ, PT ;  /* 0x000000ff1000720b */ /* 0x000fe20003f66000 */
[----:B------:R-:W-:Y:S01]  /*0730*/  IMAD.WIDE R28, R28, R17, c[0x0][0x180] ;  /* 0x000060001c1c7625 */ /* 0x000fe200078e0211 */
[----:B------:R-:W-:Y:S01]  /*0740*/  CS2R R4, SRZ ;  /* 0x0000000000047805 */ /* 0x000fe2000001ff00 */
[----:B------:R-:W-:Y:S01]  /*0750*/  CS2R R6, SRZ ;  /* 0x0000000000067805 */ /* 0x000fe2000001ff00 */
[----:B------:R-:W-:Y:S01]  /*0760*/  CS2R R16, SRZ ;  /* 0x0000000000107805 */ /* 0x000fe2000001ff00 */
[----:B0-----:R-:W-:-:S04]  /*0770*/  CS2R R18, SRZ ;  /* 0x0000000000127805 */ /* 0x001fc8000001ff00 */
[----:B------:R0:W3:Y:S04]  /*0780*/  @!P2 LDG.E.EL.128 R4, [R36.64] ;  /* 0x000000042404a981 */ /* 0x0000e8000c2e1d00 */
[----:B------:R1:W4:Y:S01]  /*0790*/  @!P2 LDG.E.EL.128 R16, [R28.64] ;  /* 0x000000041c10a981 */ /* 0x000322000c2e1d00 */
[----:B------:R-:W-:-:S05]  /*07a0*/  SEL R34, R34, RZ, !P3 ;  /* 0x000000ff22227207 */ /* 0x000fca0005800000 */
[----:B------:R-:W-:-:S04]  /*07b0*/  IMAD.U32 R34, R34, 0x10000, RZ ;  /* 0x0001000022227824 */ /* 0x000fc800078e00ff */
[----:B------:R-:W-:Y:S01]  /*07c0*/  FADD R34, RZ, -R34 ;  /* 0x80000022ff227221 */ /* 0x000fe20000000000 */
[----:B------:R-:W-:-:S04]  /*07d0*/  SEL R33, R33, RZ, P0 ;  /* 0x000000ff21217207 */ /* 0x000fc80000000000 */
[----:B------:R-:W-:Y:S02]  /*07e0*/  FSETP.NAN.AND P3, PT, R34, R34, PT ;  /* 0x000000222200720b */ /* 0x000fe40003f68000 */
[----:B------:R-:W-:-:S04]  /*07f0*/  SHF.L.U32 R33, R33, 0x10, RZ ;  /* 0x0000001021217819 */ /* 0x000fc800000006ff */
[----:B------:R-:W-:-:S07]  /*0800*/  FSETP.GT.AND P0, PT, R34, R33, PT ;  /* 0x000000212200720b */ /* 0x000fce0003f04000 */
[----:B------:R-:W-:-:S05]  /*0810*/  @!P3 FSEL R34, R34, R33, P0 ;  /* 0x000000212222b208 */ /* 0x000fca0000000000 */
[----:B------:R-:W-:Y:S01]  /*0820*/  FMUL R33, R34, 0.0078740157186985015869 ;  /* 0x3c01020422217820 */ /* 0x000fe20000400000 */
[----:B------:R-:W-:-:S04]  /*0830*/  I2FP.F32.S32 R31, R30 ;  /* 0x0000001e001f7245 */ /* 0x000fc80000201400 */
[----:B------:R-:W-:Y:S01]  /*0840*/  FSETP.GT.AND P0, PT, R33, 9.9999997473787516356e-06, PT ;  /* 0x3727c5ac2100780b */ /* 0x000fe20003f04000 */
[----:B-1----:R-:W-:Y:S01]  /*0850*/  IMAD.U32 R28, R11, 0x10000, RZ ;  /* 0x000100000b1c7824 */ /* 0x002fe200078e00ff */
[----:B------:R-:W-:Y:S01]  /*0860*/  FMUL R11, R32, R31 ;  /* 0x0000001f200b7220 */ /* 0x000fe20000400000 */
[----:B------:R-:W-:Y:S01]  /*0870*/  IMAD.U32 R23, R23, 0x10000, RZ ;  /* 0x0001000017177824 */ /* 0x000fe200078e00ff */
[----:B------:R-:W-:-:S03]  /*0880*/  FSETP.NAN.AND P3, PT, R33, R33, PT ;  /* 0x000000212100720b */ /* 0x000fc60003f68000 */
[----:B------:R-:W-:-:S06]  /*0890*/  FFMA R11, R23, R11, R28 ;  /* 0x0000000b170b7223 */ /* 0x000fcc000000001c */
[----:B------:R-:W-:Y:S02]  /*08a0*/  @!P0 FSEL R33, R33, 9.9999997473787516356e-06, P3 ;  /* 0x3727c5ac21218808 */ /* 0x000fe40001800000 */
[----:B0-----:R-:W-:Y:S02]  /*08b0*/  SHF.R.S32.HI R36, RZ, 0x1f, R35 ;  /* 0x0000001fff247819 */ /* 0x001fe40000011423 */
[----:B------:R-:W-:-:S04]  /*08c0*/  LEA R34, P0, R21, c[0x0][0x160], 0x2 ;  /* 0x0000580015227a11 */ /* 0x000fc800078010ff */
[----:B------:R-:W-:Y:S02]  /*08d0*/  LEA.HI.X R35, R21, c[0x0][0x164], R36, 0x2, P0 ;  /* 0x0000590015237a11 */ /* 0x000fe400000f1424 */
[----:B--2---:R-:W-:-:S05]  /*08e0*/  I2FP.F32.S32 R30, R15 ;  /* 0x0000000f001e7245 */ /* 0x004fca0000201400 */
[----:B------:R-:W-:Y:S01]  /*08f0*/  FMUL R30, R33, R30 ;  /* 0x0000001e211e7220 */ /* 0x000fe20000400000 */
[----:B---3--:R-:W-:Y:S02]  /*0900*/  PRMT R15, R5, 0x7632, R15 ;  /* 0x00007632050f7816 */ /* 0x008fe4000000000f */
[----:B----4-:R-:W-:Y:S02]  /*0910*/  PRMT R23, R17, 0x7632, R23 ;  /* 0x0000763211177816 */ /* 0x010fe40000000017 */
[----:B------:R-:W-:-:S03]  /*0920*/  SHF.L.U32 R15, R15, 0x10, RZ ;  /* 0x000000100f0f7819 */ /* 0x000fc600000006ff */
[----:B------:R-:W-:-:S04]  /*0930*/  IMAD.U32 R28, R23, 0x10000, RZ ;  /* 0x00010000171c7824 */ /* 0x000fc800078e00ff */
[----:B------:R-:W-:Y:S02]  /*0940*/  FFMA R15, R15, R30, R28 ;  /* 0x0000001e0f0f7223 */ /* 0x000fe4000000001c */
[----:B------:R-:W-:Y:S01]  /*0950*/  CS2R R28, SRZ ;  /* 0x00000000001c7805 */ /* 0x000fe2000001ff00 */
[----:B------:R-:W-:-:S06]  /*0960*/  CS2R R30, SRZ ;  /* 0x00000000001e7805 */ /* 0x000fcc000001ff00 */
[----:B------:R-:W2:Y:S01]  /*0970*/  @!P2 LDG.E.128 R28, [R34.64+0x10] ;  /* 0x00001004221ca981 */ /* 0x000ea2000c1e1d00 */
[----:B------:R-:W-:Y:S02]  /*0980*/  I2FP.F32.S32 R23, R24 ;  /* 0x0000001800177245 */ /* 0x000fe40000201400 */
[----:B------:R-:W-:Y:S02]  /*0990*/  SHF.L.U32 R24, R8, 0x10, RZ ;  /* 0x0000001008187819 */ /* 0x000fe400000006ff */
[----:B------:R-:W-:Y:S01]  /*09a0*/  I2FP.F32.S32 R25, R25 ;  /* 0x0000001900197245 */ /* 0x000fe20000201400 */
[----:B------:R-:W-:Y:S01]  /*09b0*/  FMUL R36, R32, R23 ;  /* 0x0000001720247220 */ /* 0x000fe20000400000 */
[C---:B------:R-:W-:Y:S01]  /*09c0*/  IMAD.U32 R23, R20.reuse, 0x10000, RZ ;  /* 0x0001000014177824 */ /* 0x040fe200078e00ff */
[----:B------:R-:W-:Y:S02]  /*09d0*/  PRMT R20, R20, 0x7632, R20 ;  /* 0x0000763214147816 */ /* 0x000fe40000000014 */
[----:B------:R-:W-:-:S02]  /*09e0*/  PRMT R8, R8, 0x7632, R8 ;  /* 0x0000763208087816 */ /* 0x000fc40000000008 */
[----:B------:R-:W-:Y:S01]  /*09f0*/  I2FP.F32.S32 R14, R14 ;  /* 0x0000000e000e7245 */ /* 0x000fe20000201400 */
[----:B------:R-:W-:Y:S01]  /*0a00*/  FFMA R23, R23, R36, R24 ;  /* 0x0000002417177223 */ /* 0x000fe20000000018 */
[----:B------:R-:W-:Y:S01]  /*0a10*/  FMUL R32, R32, R25 ;  /* 0x0000001920207220 */ /* 0x000fe20000400000 */
[----:B------:R-:W-:Y:S01]  /*0a20*/  SHF.L.U32 R8, R8, 0x10, RZ ;  /* 0x0000001008087819 */ /* 0x000fe200000006ff */
[----:B------:R-:W-:Y:S01]  /*0a30*/  IMAD.U32 R25, R20, 0x10000, RZ ;  /* 0x0001000014197824 */ /* 0x000fe200078e00ff */
[----:B------:R-:W-:Y:S01]  /*0a40*/  SHF.L.U32 R24, R17, 0x10, RZ ;  /* 0x0000001011187819 */ /* 0x000fe200000006ff */
[----:B------:R-:W-:Y:S01]  /*0a50*/  IMAD.U32 R5, R5, 0x10000, RZ ;  /* 0x0001000005057824 */ /* 0x000fe200078e00ff */
[----:B------:R-:W-:Y:S01]  /*0a60*/  FMUL R17, R33, R14 ;  /* 0x0000000e21117220 */ /* 0x000fe20000400000 */
[----:B------:R-:W-:Y:S01]  /*0a70*/  I2FP.F32.S32 R14, R12 ;  /* 0x0000000c000e7245 */ /* 0x000fe20000201400 */
[----:B------:R-:W-:Y:S01]  /*0a80*/  FFMA R8, R25, R32, R8 ;  /* 0x0000002019087223 */ /* 0x000fe20000000008 */
[----:B------:R-:W-:Y:S01]  /*0a90*/  SHF.L.U32 R25, R18, 0x10, RZ ;  /* 0x0000001012197819 */ /* 0x000fe200000006ff */
[----:B------:R-:W-:Y:S01]  /*0aa0*/  FFMA R12, R5, R17, R24 ;  /* 0x00000011050c7223 */ /* 0x000fe20000000018 */
[C---:B------:R-:W-:Y:S01]  /*0ab0*/  PRMT R17, R6.reuse, 0x7632, R17 ;  /* 0x0000763206117816 */ /* 0x040fe20000000011 */
[----:B------:R-:W-:Y:S01]  /*0ac0*/  IMAD.U32 R6, R6, 0x10000, RZ ;  /* 0x0001000006067824 */ /* 0x000fe200078e00ff */
[----:B------:R-:W-:-:S02]  /*0ad0*/  I2FP.F32.S32 R20, R13 ;  /* 0x0000000d00147245 */ /* 0x000fc40000201400 */
[C---:B------:R-:W-:Y:S02]  /*0ae0*/  PRMT R24, R4.reuse, 0x7632, R24 ;  /* 0x0000763204187816 */ /* 0x040fe40000000018 */
[----:B------:R-:W-:Y:S01]  /*0af0*/  SHF.L.U32 R13, R4, 0x10, RZ ;  /* 0x00000010040d7819 */ /* 0x000fe200000006ff */
[----:B------:R-:W-:Y:S01]  /*0b00*/  FMUL R20, R33, R20 ;  /* 0x0000001421147220 */ /* 0x000fe20000400000 */
[----:B------:R-:W-:Y:S02]  /*0b10*/  SHF.L.U32 R24, R24, 0x10, RZ ;  /* 0x0000001018187819 */ /* 0x000fe400000006ff */
[----:B------:R-:W-:Y:S01]  /*0b20*/  PRMT R18, R18, 0x7632, R18 ;  /* 0x0000763212127816 */ /* 0x000fe20000000012 */
[----:B------:R-:W-:-:S03]  /*0b30*/  IMAD.U32 R17, R17, 0x10000, RZ ;  /* 0x0001000011117824 */ /* 0x000fc600078e00ff */
[----:B------:R-:W-:Y:S02]  /*0b40*/  SHF.L.U32 R18, R18, 0x10, RZ ;  /* 0x0000001012127819 */ /* 0x000fe400000006ff */
[C---:B------:R-:W-:Y:S01]  /*0b50*/  PRMT R5, R7.reuse, 0x7632, R5 ;  /* 0x0000763207057816 */ /* 0x040fe20000000005 */
[----:B------:R-:W-:-:S04]  /*0b60*/  IMAD.U32 R7, R7, 0x10000, RZ ;  /* 0x0001000007077824 */ /* 0x000fc800078e00ff */
[----:B------:R-:W-:Y:S01]  /*0b70*/  IMAD.U32 R5, R5, 0x10000, RZ ;  /* 0x0001000005057824 */ /* 0x000fe200078e00ff */
[----:B------:R-:W-:Y:S02]  /*0b80*/  LOP3.LUT R0, R3, 0x1f, R0, 0xf8, !PT ;  /* 0x0000001f03007812 */ /* 0x000fe400078ef800 */
[----:B--2---:R-:W-:-:S05]  /*0b90*/  I2FP.F32.S32 R28, R28 ;  /* 0x0000001c001c7245 */ /* 0x004fca0000201400 */
[----:B------:R-:W-:-:S04]  /*0ba0*/  FMUL R28, R33, R28 ;  /* 0x0000001c211c7220 */ /* 0x000fc80000400000 */
[----:B------:R-:W-:Y:S01]  /*0bb0*/  FFMA R4, R6, R28, R25 ;  /* 0x0000001c06047223 */ /* 0x000fe20000000019 */
[C---:B------:R-:W-:Y:S01]  /*0bc0*/  PRMT R6, R16.reuse, 0x7632, R6 ;  /* 0x0000763210067816 */ /* 0x040fe20000000006 */
[----:B------:R-:W-:Y:S01]  /*0bd0*/  IMAD.U32 R16, R16, 0x10000, RZ ;  /* 0x0001000010107824 */ /* 0x000fe200078e00ff */
[----:B------:R-:W-:-:S03]  /*0be0*/  FMUL R28, R33, R14 ;  /* 0x0000000e211c7220 */ /* 0x000fc60000400000 */
[----:B------:R-:W-:Y:S01]  /*0bf0*/  IMAD.U32 R25, R6, 0x10000, RZ ;  /* 0x0001000006197824 */ /* 0x000fe200078e00ff */
[----:B------:R-:W-:-:S03]  /*0c00*/  FFMA R16, R13, R28, R16 ;  /* 0x0000001c0d107223 */ /* 0x000fc60000000010 */
[----:B------:R-:W-:Y:S01]  /*0c10*/  FFMA R13, R24, R20, R25 ;  /* 0x00000014180d7223 */ /* 0x000fe20000000019 */
[C---:B------:R-:W-:Y:S01]  /*0c20*/  PRMT R14, R19.reuse, 0x7632, R14 ;  /* 0x00007632130e7816 */ /* 0x040fe2000000000e */
[----:B------:R-:W-:Y:S01]  /*0c30*/  FMUL R28, R8, R8 ;  /* 0x00000008081c7220 */ /* 0x000fe20000400000 */
[----:B------:R-:W-:Y:S01]  /*0c40*/  SHF.L.U32 R6, R19, 0x10, RZ ;  /* 0x0000001013067819 */ /* 0x000fe200000006ff */
[----:B------:R-:W-:Y:S01]  /*0c50*/  FMUL R19, R13, R13 ;  /* 0x0000000d0d137220 */ /* 0x000fe20000400000 */
[----:B------:R-:W-:Y:S01]  /*0c60*/  I2FP.F32.S32 R24, R29 ;  /* 0x0000001d00187245 */ /* 0x000fe20000201400 */
[----:B------:R-:W-:Y:S02]  /*0c70*/  FFMA R25, R23, R23, R28 ;  /* 0x0000001717197223 */ /* 0x000fe4000000001c */
[----:B------:R-:W-:Y:S02]  /*0c80*/  FFMA R29, R16, R16, R19 ;  /* 0x00000010101d7223 */ /* 0x000fe40000000013 */
[----:B------:R-:W-:Y:S01]  /*0c90*/  FMUL R19, R33, R24 ;  /* 0x0000001821137220 */ /* 0x000fe20000400000 */
[----:B------:R-:W-:Y:S01]  /*0ca0*/  FFMA R24, R22, R22, R25 ;  /* 0x0000001616187223 */ /* 0x000fe20000000019 */
[----:B------:R-:W-:Y:S01]  /*0cb0*/  FFMA R28, R12, R12, R29 ;  /* 0x0000000c0c1c7223 */ /* 0x000fe2000000001d */
[----:B------:R-:W-:-:S02]  /*0cc0*/  I2FP.F32.S32 R30, R30 ;  /* 0x0000001e001e7245 */ /* 0x000fc40000201400 */
[----:B------:R-:W-:Y:S01]  /*0cd0*/  FFMA R24, R9, R9, R24 ;  /* 0x0000000909187223 */ /* 0x000fe20000000018 */
[----:B------:R-:W-:Y:S01]  /*0ce0*/  FFMA R25, R15, R15, R28 ;  /* 0x0000000f0f197223 */ /* 0x000fe2000000001c */
[----:B------:R-:W-:Y:S01]  /*0cf0*/  I2FP.F32.S32 R20, R31 ;  /* 0x0000001f00147245 */ /* 0x000fe20000201400 */
[----:B------:R-:W-:Y:S01]  /*0d00*/  FFMA R19, R17, R19, R18 ;  /* 0x0000001311137223 */ /* 0x000fe20000000012 */
[----:B------:R-:W-:Y:S01]  /*0d10*/  FFMA R17, R27, R27, R24 ;  /* 0x0000001b1b117223 */ /* 0x000fe20000000018 */
[C---:B------:R-:W-:Y:S01]  /*0d20*/  FMUL R30, R33.reuse, R30 ;  /* 0x0000001e211e7220 */ /* 0x040fe20000400000 */
[----:B------:R-:W-:Y:S01]  /*0d30*/  FFMA R24, R4, R4, R25 ;  /* 0x0000000404187223 */ /* 0x000fe20000000019 */
[----:B------:R-:W-:Y:S01]  /*0d40*/  SHF.L.U32 R14, R14, 0x10, RZ ;  /* 0x000000100e0e7819 */ /* 0x000fe200000006ff */
[----:B------:R-:W-:Y:S01]  /*0d50*/  FMUL R20, R33, R20 ;  /* 0x0000001421147220 */ /* 0x000fe20000400000 */
[----:B------:R-:W-:Y:S01]  /*0d60*/  FFMA R18, R10, R10, R17 ;  /* 0x0000000a0a127223 */ /* 0x000fe20000000011 */
[----:B------:R-:W-:Y:S01]  /*0d70*/  FFMA R6, R7, R30, R6 ;  /* 0x0000001e07067223 */ /* 0x000fe20000000006 */
[----:B------:R-:W-:Y:S01]  /*0d80*/  FFMA R17, R19, R19, R24 ;  /* 0x0000001313117223 */ /* 0x000fe20000000018 */
[----:B------:R-:W-:Y:S01]  /*0d90*/  FFMA R5, R5, R20, R14 ;  /* 0x0000001405057223 */ /* 0x000fe2000000000e */
[----:B------:R-:W-:-:S02]  /*0da0*/  FFMA R7, R11, R11, R18 ;  /* 0x0000000b0b077223 */ /* 0x000fc40000000012 */
[----:B------:R-:W-:Y:S02]  /*0db0*/  FFMA R14, R6, R6, R17 ;  /* 0x00000006060e7223 */ /* 0x000fe40000000011 */
[----:B------:R-:W-:Y:S02]  /*0dc0*/  FFMA R7, R26, R26, R7 ;  /* 0x0000001a1a077223 */ /* 0x000fe40000000007 */
[----:B------:R-:W-:-:S03]  /*0dd0*/  FFMA R14, R5, R5, R14 ;  /* 0x00000005050e7223 */ /* 0x000fc6000000000e */
[----:B------:R-:W-:Y:S02]  /*0de0*/  FSEL R7, R7, RZ, !P1 ;  /* 0x000000ff07077208 */ /* 0x000fe40004800000 */
[----:B------:R-:W-:-:S03]  /*0df0*/  FSEL R20, R14, RZ, !P2 ;  /* 0x000000ff0e147208 */ /* 0x000fc60005000000 */
[----:B------:R-:W0:Y:S04]  /*0e00*/  SHFL.BFLY PT, R14, R7, 0x8, 0x1f ;  /* 0x0d001f00070e7f89 */ /* 0x000e2800000e0000 */
[----:B------:R-:W1:Y:S01]  /*0e10*/  SHFL.BFLY PT, R17, R20, 0x8, 0x1f ;  /* 0x0d001f0014117f89 */ /* 0x000e6200000e0000 */
[----:B0-----:R-:W-:Y:S01]  /*0e20*/  FADD R14, R7, R14 ;  /* 0x0000000e070e7221 */ /* 0x001fe20000000000 */
[----:B-1----:R-:W-:-:S04]  /*0e30*/  FADD R24, R20, R17 ;  /* 0x0000001114187221 */ /* 0x002fc80000000000 */
[----:B------:R-:W0:Y:S04]  /*0e40*/  SHFL.BFLY PT, R17, R14, 0x4, 0x1f ;  /* 0x0c801f000e117f89 */ /* 0x000e2800000e0000 */
[----:B------:R-:W1:Y:S01]  /*0e50*/  SHFL.BFLY PT, R25, R24, 0x4, 0x1f ;  /* 0x0c801f0018197f89 */ /* 0x000e6200000e0000 */
[----:B0-----:R-:W-:Y:S01]  /*0e60*/  FADD R17, R14, R17 ;  /* 0x000000110e117221 */ /* 0x001fe20000000000 */
[----:B-1----:R-:W-:-:S04]  /*0e70*/  FADD R28, R24, R25 ;  /* 0x00000019181c7221 */ /* 0x002fc80000000000 */
[----:B------:R-:W0:Y:S04]  /*0e80*/  SHFL.BFLY PT, R18, R17, 0x2, 0x1f ;  /* 0x0c401f0011127f89 */ /* 0x000e2800000e0000 */
[----:B------:R-:W1:Y:S04]  /*0e90*/  SHFL.BFLY PT, R25, R28, 0x2, 0x1f ;  /* 0x0c401f001c197f89 */ /* 0x000e6800000e0000 */
[----:B------:R-:W2:Y:S01]  /*0ea0*/  S2R R7, SR_TID.X ;  /* 0x0000000000077919 */ /* 0x000ea20000002100 */
[----:B0-----:R-:W-:Y:S01]  /*0eb0*/  FADD R18, R17, R18 ;  /* 0x0000001211127221 */ /* 0x001fe20000000000 */
[----:B-1----:R-:W-:-:S04]  /*0ec0*/  FADD R29, R28, R25 ;  /* 0x000000191c1d7221 */ /* 0x002fc80000000000 */
[----:B------:R-:W0:Y:S04]  /*0ed0*/  SHFL.BFLY PT, R25, R18, 0x1, 0x1f ;  /* 0x0c201f0012197f89 */ /* 0x000e2800000e0000 */
[----:B------:R-:W1:Y:S01]  /*0ee0*/  SHFL.BFLY PT, R20, R29, 0x1, 0x1f ;  /* 0x0c201f001d147f89 */ /* 0x000e6200000e0000 */
[----:B--2---:R-:W-:-:S04]  /*0ef0*/  SHF.R.U32.HI R14, RZ, 0x4, R7 ;  /* 0x00000004ff0e7819 */ /* 0x004fc80000011607 */
[----:B------:R-:W-:Y:S01]  /*0f00*/  SGXT.U32 R14, R14, 0x4 ;  /* 0x000000040e0e781a */ /* 0x000fe20000000000 */
[----:B0-----:R-:W-:Y:S01]  /*0f10*/  FADD R3, R18, R25 ;  /* 0x0000001912037221 */ /* 0x001fe20000000000 */
[----:B-1----:R-:W-:-:S04]  /*0f20*/  FADD R20, R29, R20 ;  /* 0x000000141d147221 */ /* 0x002fc80000000000 */
[----:B------:R0:W-:Y:S04]  /*0f30*/  STS [R14.X4], R3 ;  /* 0x000000030e007388 */ /* 0x0001e80000004800 */
[----:B------:R0:W-:Y:S01]  /*0f40*/  STS [R14.X4+0x40], R20 ;  /* 0x000040140e007388 */ /* 0x0001e20000004800 */
[----:B------:R-:W-:Y:S02]  /*0f50*/  LOP3.LUT P0, RZ, R7, 0xe0, RZ, 0xc0, !PT ;  /* 0x000000e007ff7812 */ /* 0x000fe4000780c0ff */
[----:B------:R-:W-:Y:S02]  /*0f60*/  F2FP.BF16.PACK_AB R17, R15, R12 ;  /* 0x0000000c0f11723e */ /* 0x000fe400000010ff */
[----:B------:R-:W-:Y:S01]  /*0f70*/  ISETP.LT.AND P0, PT, R0, 0x18180, !P0 ;  /* 0x000181800000780c */ /* 0x000fe20004701270 */
[----:B------:R-:W-:Y:S01]  /*0f80*/  IMAD.MOV.U32 R12, RZ, RZ, 0x2 ;  /* 0x00000002ff0c7424 */ /* 0x000fe200078e00ff */
[----:B------:R-:W-:-:S02]  /*0f90*/  F2FP.BF16.PACK_AB R18, R19, R4 ;  /* 0x000000041312723e */ /* 0x000fc400000010ff */
[----:B------:R-:W-:Y:S01]  /*0fa0*/  F2FP.BF16.PACK_AB R19, R5, R6 ;  /* 0x000000060513723e */ /* 0x000fe200000010ff */
[----:B------:R-:W-:Y:S01]  /*0fb0*/  IMAD.WIDE R4, R2, R12, c[0x0][0x188] ;  /* 0x0000620002047625 */ /* 0x000fe200078e020c */
[----:B------:R-:W-:Y:S02]  /*0fc0*/  F2FP.BF16.PACK_AB R8, R8, R23 ;  /* 0x000000170808723e */ /* 0x000fe400000010ff */
[----:B------:R-:W-:Y:S02]  /*0fd0*/  F2FP.BF16.PACK_AB R9, R9, R22 ;  /* 0x000000160909723e */ /* 0x000fe400000010ff */
[----:B------:R-:W-:Y:S02]  /*0fe0*/  F2FP.BF16.PACK_AB R10, R10, R27 ;  /* 0x0000001b0a0a723e */ /* 0x000fe400000010ff */
[----:B------:R-:W-:Y:S01]  /*0ff0*/  F2FP.BF16.PACK_AB R11, R26, R11 ;  /* 0x0000000b1a0b723e */ /* 0x000fe200000010ff */
[----:B------:R-:W-:Y:S01]  /*1000*/  BAR.SYNC.DEFER_BLOCKING 0x0 ;  /* 0x0000000000007b1d */ /* 0x000fe20000010000 */
[----:B------:R-:W-:Y:S01]  /*1010*/  F2FP.BF16.PACK_AB R16, R13, R16 ;  /* 0x000000100d10723e */ /* 0x000fe200000010ff */
[----:B------:R-:W-:-:S04]  /*1020*/  IMAD.WIDE R12, R21, R12, c[0x0][0x188] ;  /* 0x00006200150c7625 */ /* 0x000fc800078e020c */
[----:B------:R0:W-:Y:S04]  /*1030*/  @!P1 STG.E.128 [R4.64], R8 ;  /* 0x0000000804009986 */ /* 0x0001e8000c101d04 */
[----:B------:R0:W-:Y:S01]  /*1040*/  @!P2 STG.E.128 [R12.64], R16 ;  /* 0x000000100c00a986 */ /* 0x0001e2000c101d04 */
[----:B------:R-:W-:Y:S05]  /*1050*/  @!P0 EXIT ;  /* 0x000000000000894d */ /* 0x000fea0003800000 */
[----:B------:R-:W-:Y:S02]  /*1060*/  LOP3.LUT R7, R7, 0x1f, RZ, 0xc0, !PT ;  /* 0x0000001f07077812 */ /* 0x000fe400078ec0ff */
[----:B0-----:R-:W-:-:S04]  /*1070*/  MOV R3, 0x4 ;  /* 0x0000000400037802 */ /* 0x001fc80000000f00 */
[----:B------:R-:W0:Y:S01]  /*1080*/  LDS R7, [R7.X4] ;  /* 0x0000000007077984 */ /* 0x000e220000004800 */
[----:B------:R-:W-:-:S05]  /*1090*/  IMAD.WIDE R2, R0, R3, c[0x0][0x190] ;  /* 0x0000640000027625 */ /* 0x000fca00078e0203 */
[----:B0-----:R-:W-:Y:S01]  /*10a0*/  STG.E [R2.64], R7 ;  /* 0x0000000702007986 */ /* 0x001fe2000c101904 */
[----:B------:R-:W-:Y:S05]  /*10b0*/  EXIT ;  /* 0x000000000000794d */ /* 0x000fea0003800000 */
.L_x_0:
[----:B------:R-:W-:-:S00]  /*10c0*/  BRA `(.L_x_0) ;  /* 0xfffffff000007947 */ /* 0x000fc0000383ffff */
[----:B------:R-:W-:-:S00]  /*10d0*/  NOP ;  /* 0x0000000000007918 */ /* 0x000fc00000000000 */
        /* <DEDUP_REMOVED lines=10> */
.L_x_1:


//--------------------- .nv.shared.triton_per_fused__to_copy_add_mean_pow_2 --------------------------
	.section	.nv.shared.triton_per_fused__to_copy_add_mean_pow_2,"aw",@nobits
	.sectionflags	@""
	.align	16
